//
// Generated by NVIDIA NVVM Compiler
//
// Compiler Build ID: CL-36424714
// Cuda compilation tools, release 13.0, V13.0.88
// Based on NVVM 20.0.0
//

.version 9.0
.target sm_100
.address_size 64

	// .globl	_Z18add_vectors_kernelPKiS0_Pii

.visible .entry _Z18add_vectors_kernelPKiS0_Pii(
	.param .u64 .ptr .align 1 _Z18add_vectors_kernelPKiS0_Pii_param_0,
	.param .u64 .ptr .align 1 _Z18add_vectors_kernelPKiS0_Pii_param_1,
	.param .u64 .ptr .align 1 _Z18add_vectors_kernelPKiS0_Pii_param_2,
	.param .u32 _Z18add_vectors_kernelPKiS0_Pii_param_3
)
{
	.reg .pred 	%p<2>;
	.reg .b32 	%r<9>;
	.reg .b64 	%rd<11>;

	ld.param.u64 	%rd1, [_Z18add_vectors_kernelPKiS0_Pii_param_0];
	ld.param.u64 	%rd2, [_Z18add_vectors_kernelPKiS0_Pii_param_1];
	ld.param.u64 	%rd3, [_Z18add_vectors_kernelPKiS0_Pii_param_2];
	ld.param.u32 	%r2, [_Z18add_vectors_kernelPKiS0_Pii_param_3];
	mov.u32 	%r3, %ctaid.x;
	mov.u32 	%r4, %ntid.x;
	mov.u32 	%r5, %tid.x;
	mad.lo.s32 	%r1, %r3, %r4, %r5;
	setp.ge.s32 	%p1, %r1, %r2;
	@%p1 bra 	$L__BB0_2;
	cvta.to.global.u64 	%rd4, %rd1;
	cvta.to.global.u64 	%rd5, %rd2;
	cvta.to.global.u64 	%rd6, %rd3;
	mul.wide.s32 	%rd7, %r1, 4;
	add.s64 	%rd8, %rd4, %rd7;
	ld.global.u32 	%r6, [%rd8];
	add.s64 	%rd9, %rd5, %rd7;
	ld.global.u32 	%r7, [%rd9];
	add.s32 	%r8, %r7, %r6;
	add.s64 	%rd10, %rd6, %rd7;
	st.global.u32 	[%rd10], %r8;
$L__BB0_2:
	ret;

}


// ===== COMPILED SASS (sm_100) =====

	.target	sm_100

	.elftype	@"ET_EXEC"


//--------------------- .note.nv.tkinfo           --------------------------
	.section	.note.nv.tkinfo,"",@"SHT_NOTE"
	.sectionflags	@"SHF_NOTE_NV_TKINFO"
	.tkinfo
        /*0018*/ 	.word	0x00000002
        /*0030*/ 	.string	""
        /*0030*/ 	.string	"ptxas"
        /*0030*/ 	.string	"Cuda compilation tools, release 13.0, V13.0.88"
        /*0030*/ 	.string	"Build cuda_13.0.r13.0/compiler.36424714_0"
        /*0030*/ 	.string	"-arch sm_100 -m 64 "



//--------------------- .note.nv.cuinfo           --------------------------
	.section	.note.nv.cuinfo,"",@"SHT_NOTE"
	.sectionflags	@"SHF_NOTE_NV_CUINFO"
        /*0018*/ 	.short	0x0002
        /*001a*/ 	.short	0x0064
        /*001c*/ 	.short	0x0082
	.zero		2


//--------------------- .nv.info                  --------------------------
	.section	.nv.info,"",@"SHT_CUDA_INFO"
	.align	4


	//----- nvinfo : EIATTR_REGCOUNT
	.align		4
        /*0000*/ 	.byte	0x04, 0x2f
        /*0002*/ 	.short	(.L_1 - .L_0)
	.align		4
.L_0:
        /*0004*/ 	.word	index@(_Z18add_vectors_kernelPKiS0_Pii)
        /*0008*/ 	.word	0x0000000c


	//----- nvinfo : EIATTR_FRAME_SIZE
	.align		4
.L_1:
        /*000c*/ 	.byte	0x04, 0x11
        /*000e*/ 	.short	(.L_3 - .L_2)
	.align		4
.L_2:
        /*0010*/ 	.word	index@(_Z18add_vectors_kernelPKiS0_Pii)
        /*0014*/ 	.word	0x00000000


	//----- nvinfo : EIATTR_MIN_STACK_SIZE
	.align		4
.L_3:
        /*0018*/ 	.byte	0x04, 0x12
        /*001a*/ 	.short	(.L_5 - .L_4)
	.align		4
.L_4:
        /*001c*/ 	.word	index@(_Z18add_vectors_kernelPKiS0_Pii)
        /*0020*/ 	.word	0x00000000
.L_5:


//--------------------- .nv.compat                --------------------------
	.section	.nv.compat,"",@"SHT_CUDA_COMPAT_INFO"
	.align	4
        /*0000*/ 	.byte	0x02, 0x09, 0x00, 0x00, 0x02, 0x02, 0x01, 0x00, 0x02, 0x05, 0x05, 0x00, 0x03, 0x07, 0x01, 0x01
        /*0010*/ 	.byte	0x02, 0x03, 0x00, 0x00, 0x02, 0x06, 0x01, 0x00, 0x04, 0x0b, 0x08, 0x00, 0x09, 0x00, 0x00, 0x00
        /*0020*/ 	.byte	0x00, 0x00, 0x00, 0x00


//--------------------- .nv.info._Z18add_vectors_kernelPKiS0_Pii --------------------------
	.section	.nv.info._Z18add_vectors_kernelPKiS0_Pii,"",@"SHT_CUDA_INFO"
	.sectionflags	@""
	.align	4


	//----- nvinfo : EIATTR_CUDA_API_VERSION
	.align		4
        /*0000*/ 	.byte	0x04, 0x37
        /*0002*/ 	.short	(.L_7 - .L_6)
.L_6:
        /*0004*/ 	.word	0x00000082


	//----- nvinfo : EIATTR_KPARAM_INFO
	.align		4
.L_7:
        /*0008*/ 	.byte	0x04, 0x17
        /*000a*/ 	.short	(.L_9 - .L_8)
.L_8:
        /*000c*/ 	.word	0x00000000
        /*0010*/ 	.short	0x0003
        /*0012*/ 	.short	0x0018
        /*0014*/ 	.byte	0x00, 0xf0, 0x11, 0x00


	//----- nvinfo : EIATTR_KPARAM_INFO
	.align		4
.L_9:
        /*0018*/ 	.byte	0x04, 0x17
        /*001a*/ 	.short	(.L_11 - .L_10)
.L_10:
        /*001c*/ 	.word	0x00000000
        /*0020*/ 	.short	0x0002
        /*0022*/ 	.short	0x0010
        /*0024*/ 	.byte	0x00, 0xf5, 0x21, 0x00


	//----- nvinfo : EIATTR_KPARAM_INFO
	.align		4
.L_11:
        /*0028*/ 	.byte	0x04, 0x17
        /*002a*/ 	.short	(.L_13 - .L_12)
.L_12:
        /*002c*/ 	.word	0x00000000
        /*0030*/ 	.short	0x0001
        /*0032*/ 	.short	0x0008
        /*0034*/ 	.byte	0x00, 0xf5, 0x21, 0x00


	//----- nvinfo : EIATTR_KPARAM_INFO
	.align		4
.L_13:
        /*0038*/ 	.byte	0x04, 0x17
        /*003a*/ 	.short	(.L_15 - .L_14)
.L_14:
        /*003c*/ 	.word	0x00000000
        /*0040*/ 	.short	0x0000
        /*0042*/ 	.short	0x0000
        /*0044*/ 	.byte	0x00, 0xf5, 0x21, 0x00


	//----- nvinfo : EIATTR_SPARSE_MMA_MASK
	.align		4
.L_15:
        /*0048*/ 	.byte	0x03, 0x50
        /*004a*/ 	.short	0x0000


	//----- nvinfo : EIATTR_MAXREG_COUNT
	.align		4
        /*004c*/ 	.byte	0x03, 0x1b
        /*004e*/ 	.short	0x00ff


	//----- nvinfo : EIATTR_MERCURY_ISA_VERSION
	.align		4
        /*0050*/ 	.byte	0x03, 0x5f
        /*0052*/ 	.short	0x0101


	//----- nvinfo : EIATTR_VRC_CTA_INIT_COUNT
	.align		4
        /*0054*/ 	.byte	0x02, 0x4a
	.zero		1
	.zero		1


	//----- nvinfo : EIATTR_EXIT_INSTR_OFFSETS
	.align		4
        /*0058*/ 	.byte	0x04, 0x1c
        /*005a*/ 	.short	(.L_17 - .L_16)


	//   ....[0]....
.L_16:
        /*005c*/ 	.word	0x00000070


	//   ....[1]....
        /*0060*/ 	.word	0x00000130


	//----- nvinfo : EIATTR_CBANK_PARAM_SIZE
	.align		4
.L_17:
        /*0064*/ 	.byte	0x03, 0x19
        /*0066*/ 	.short	0x001c


	//----- nvinfo : EIATTR_PARAM_CBANK
	.align		4
        /*0068*/ 	.byte	0x04, 0x0a
        /*006a*/ 	.short	(.L_19 - .L_18)
	.align		4
.L_18:
        /*006c*/ 	.word	index@(.nv.constant0._Z18add_vectors_kernelPKiS0_Pii)
        /*0070*/ 	.short	0x0380
        /*0072*/ 	.short	0x001c


	//----- nvinfo : EIATTR_SW_WAR
	.align		4
.L_19:
        /*0074*/ 	.byte	0x04, 0x36
        /*0076*/ 	.short	(.L_21 - .L_20)
.L_20:
        /*0078*/ 	.word	0x00000008
.L_21:


//--------------------- .nv.callgraph             --------------------------
	.section	.nv.callgraph,"",@"SHT_CUDA_CALLGRAPH"
	.align	4
	.sectionentsize	8
	.align		4
        /*0000*/ 	.word	0x00000000
	.align		4
        /*0004*/ 	.word	0xffffffff
	.align		4
        /*0008*/ 	.word	0x00000000
	.align		4
        /*000c*/ 	.word	0xfffffffe
	.align		4
        /*0010*/ 	.word	0x00000000
	.align		4
        /*0014*/ 	.word	0xfffffffd
	.align		4
        /*0018*/ 	.word	0x00000000
	.align		4
        /*001c*/ 	.word	0xfffffffc


//--------------------- .text._Z18add_vectors_kernelPKiS0_Pii --------------------------
	.section	.text._Z18add_vectors_kernelPKiS0_Pii,"ax",@progbits
	.align	128
        .global         _Z18add_vectors_kernelPKiS0_Pii
        .type           _Z18add_vectors_kernelPKiS0_Pii,@function
        .size           _Z18add_vectors_kernelPKiS0_Pii,(.L_x_1 - _Z18add_vectors_kernelPKiS0_Pii)
        .other          _Z18add_vectors_kernelPKiS0_Pii,@"STO_CUDA_ENTRY STV_DEFAULT"
_Z18add_vectors_kernelPKiS0_Pii:
.text._Z18add_vectors_kernelPKiS0_Pii:
[----:B------:R-:W-:Y:S01]  /*0000*/  LDC R1, c[0x0][0x37c] ;  /* 0x0000df00ff017b82 */ /* 0x000fe20000000800 */
[----:B------:R-:W0:Y:S07]  /*0010*/  S2R R0, SR_TID.X ;  /* 0x0000000000007919 */ /* 0x000e2e0000002100 */
[----:B------:R-:W0:Y:S01]  /*0020*/  S2UR UR4, SR_CTAID.X ;  /* 0x00000000000479c3 */ /* 0x000e220000002500 */
[----:B------:R-:W1:Y:S07]  /*0030*/  LDCU UR5, c[0x0][0x398] ;  /* 0x00007300ff0577ac */ /* 0x000e6e0008000800 */
[----:B------:R-:W0:Y:S02]  /*0040*/  LDC R9, c[0x0][0x360] ;  /* 0x0000d800ff097b82 */ /* 0x000e240000000800 */
[----:B0-----:R-:W-:-:S05]  /*0050*/  IMAD R9, R9, UR4, R0 ;  /* 0x0000000409097c24 */ /* 0x001fca000f8e0200 */
[----:B-1----:R-:W-:-:S13]  /*0060*/  ISETP.GE.AND P0, PT, R9, UR5, PT ;  /* 0x0000000509007c0c */ /* 0x002fda000bf06270 */
[----:B------:R-:W-:Y:S05]  /*0070*/  @P0 EXIT ;  /* 0x000000000000094d */ /* 0x000fea0003800000 */
[----:B------:R-:W0:Y:S01]  /*0080*/  LDC.64 R2, c[0x0][0x380] ;  /* 0x0000e000ff027b82 */ /* 0x000e220000000a00 */
[----:B------:R-:W1:Y:S07]  /*0090*/  LDCU.64 UR4, c[0x0][0x358] ;  /* 0x00006b00ff0477ac */ /* 0x000e6e0008000a00 */
[----:B------:R-:W2:Y:S08]  /*00a0*/  LDC.64 R4, c[0x0][0x388] ;  /* 0x0000e200ff047b82 */ /* 0x000eb00000000a00 */
[----:B------:R-:W3:Y:S01]  /*00b0*/  LDC.64 R6, c[0x0][0x390] ;  /* 0x0000e400ff067b82 */ /* 0x000ee20000000a00 */
[----:B0-----:R-:W-:-:S06]  /*00c0*/  IMAD.WIDE R2, R9, 0x4, R2 ;  /* 0x0000000409027825 */ /* 0x001fcc00078e0202 */
[----:B-1----:R-:W4:Y:S01]  /*00d0*/  LDG.E R2, desc[UR4][R2.64] ;  /* 0x0000000402027981 */ /* 0x002f22000c1e1900 */
[----:B--2---:R-:W-:-:S06]  /*00e0*/  IMAD.WIDE R4, R9, 0x4, R4 ;  /* 0x0000000409047825 */ /* 0x004fcc00078e0204 */
[----:B------:R-:W4:Y:S01]  /*00f0*/  LDG.E R5, desc[UR4][R4.64] ;  /* 0x0000000404057981 */ /* 0x000f22000c1e1900 */
[----:B---3--:R-:W-:Y:S01]  /*0100*/  IMAD.WIDE R6, R9, 0x4, R6 ;  /* 0x0000000409067825 */ /* 0x008fe200078e0206 */
[----:B----4-:R-:W-:-:S05]  /*0110*/  IADD3 R9, PT, PT, R2, R5, RZ ;  /* 0x0000000502097210 */ /* 0x010fca0007ffe0ff */
[----:B------:R-:W-:Y:S01]  /*0120*/  STG.E desc[UR4][R6.64], R9 ;  /* 0x0000000906007986 */ /* 0x000fe2000c101904 */
[----:B------:R-:W-:Y:S05]  /*0130*/  EXIT ;  /* 0x000000000000794d */ /* 0x000fea0003800000 */
.L_x_0:
[----:B------:R-:W-:-:S00]  /*0140*/  BRA `(.L_x_0) ;  /* 0xfffffffc00fc7947 */ /* 0x000fc0000383ffff */
[----:B------:R-:W-:-:S00]  /*0150*/  NOP ;  /* 0x0000000000007918 */ /* 0x000fc00000000000 */
        /* <DEDUP_REMOVED lines=10> */
.L_x_1:


//--------------------- .nv.shared.reserved.0     --------------------------
	.section	.nv.shared.reserved.0,"aw",@nobits
	.weak		__nv_reservedSMEM_offset_0_alias
	.size		__nv_reservedSMEM_offset_0_alias, 0, 64
	.other		__nv_reservedSMEM_offset_0_alias,@"STO_CUDA_RESERVED_SHARED STV_DEFAULT"
__nv_reservedSMEM_offset_0_alias:
	.zero		0
	.zero		64


//--------------------- .nv.constant0._Z18add_vectors_kernelPKiS0_Pii --------------------------
	.section	.nv.constant0._Z18add_vectors_kernelPKiS0_Pii,"a",@progbits
	.sectionflags	@""
	.align	4
.nv.constant0._Z18add_vectors_kernelPKiS0_Pii:
	.zero		924


//--------------------- SYMBOLS --------------------------

	.type		.nv.reservedSmem.offset0,@object
	.size		.nv.reservedSmem.offset0,0x4
